//
// Generated by NVIDIA NVVM Compiler
//
// Compiler Build ID: CL-36424714
// Cuda compilation tools, release 13.0, V13.0.88
// Based on NVVM 20.0.0
//

.version 9.0
.target sm_100
.address_size 64

	// .globl	_Z6d_gpu1iiiPdS_S_

.visible .entry _Z6d_gpu1iiiPdS_S_(
	.param .u32 _Z6d_gpu1iiiPdS_S__param_0,
	.param .u32 _Z6d_gpu1iiiPdS_S__param_1,
	.param .u32 _Z6d_gpu1iiiPdS_S__param_2,
	.param .u64 .ptr .align 1 _Z6d_gpu1iiiPdS_S__param_3,
	.param .u64 .ptr .align 1 _Z6d_gpu1iiiPdS_S__param_4,
	.param .u64 .ptr .align 1 _Z6d_gpu1iiiPdS_S__param_5
)
{
	.reg .pred 	%p<20>;
	.reg .b32 	%r<109>;
	.reg .b64 	%rd<86>;
	.reg .b64 	%fd<70>;

	ld.param.u32 	%r61, [_Z6d_gpu1iiiPdS_S__param_0];
	ld.param.u32 	%r62, [_Z6d_gpu1iiiPdS_S__param_1];
	ld.param.u32 	%r63, [_Z6d_gpu1iiiPdS_S__param_2];
	ld.param.u64 	%rd12, [_Z6d_gpu1iiiPdS_S__param_3];
	ld.param.u64 	%rd13, [_Z6d_gpu1iiiPdS_S__param_4];
	ld.param.u64 	%rd14, [_Z6d_gpu1iiiPdS_S__param_5];
	cvta.to.global.u64 	%rd1, %rd13;
	cvta.to.global.u64 	%rd2, %rd12;
	cvta.to.global.u64 	%rd3, %rd14;
	min.s32 	%r64, %r61, %r62;
	setp.lt.s32 	%p1, %r64, 1;
	@%p1 bra 	$L__BB0_30;
	setp.lt.s32 	%p2, %r63, 1;
	@%p2 bra 	$L__BB0_17;
	and.b32  	%r1, %r63, 7;
	and.b32  	%r2, %r63, 3;
	and.b32  	%r3, %r63, 2147483640;
	and.b32  	%r4, %r63, 1;
	neg.s32 	%r5, %r3;
	shl.b32 	%r6, %r61, 3;
	shl.b32 	%r7, %r61, 1;
	mul.lo.s32 	%r8, %r61, 3;
	shl.b32 	%r9, %r61, 2;
	mul.lo.s32 	%r10, %r61, 5;
	mul.lo.s32 	%r11, %r61, 6;
	mul.lo.s32 	%r12, %r61, 7;
	mul.wide.u32 	%rd4, %r6, 8;
	mov.b32 	%r91, 0;
	mov.f64 	%fd69, 0d0000000000000000;
$L__BB0_3:
	mul.lo.s32 	%r74, %r91, %r63;
	mul.lo.s32 	%r14, %r91, %r62;
	cvt.u64.u32 	%rd5, %r74;
	mov.b32 	%r92, 0;
	shl.b64 	%rd37, %rd5, 3;
	add.s64 	%rd38, %rd2, %rd37;
	add.s64 	%rd6, %rd38, 32;
$L__BB0_4:
	setp.lt.u32 	%p11, %r63, 8;
	mov.b32 	%r102, 0;
	@%p11 bra 	$L__BB0_7;
	add.s32 	%r99, %r61, %r92;
	add.s32 	%r98, %r7, %r92;
	add.s32 	%r97, %r8, %r92;
	add.s32 	%r96, %r9, %r92;
	add.s32 	%r95, %r10, %r92;
	add.s32 	%r94, %r11, %r92;
	add.s32 	%r93, %r12, %r92;
	mul.wide.u32 	%rd39, %r92, 8;
	add.s64 	%rd85, %rd1, %rd39;
	mov.u64 	%rd84, %rd6;
	mov.u32 	%r100, %r5;
$L__BB0_6:
	.pragma "nounroll";
	ld.global.f64 	%fd17, [%rd84+-32];
	ld.global.f64 	%fd18, [%rd85];
	fma.rn.f64 	%fd19, %fd17, %fd18, %fd69;
	ld.global.f64 	%fd20, [%rd84+-24];
	mul.wide.u32 	%rd40, %r99, 8;
	add.s64 	%rd41, %rd1, %rd40;
	ld.global.f64 	%fd21, [%rd41];
	fma.rn.f64 	%fd22, %fd20, %fd21, %fd19;
	ld.global.f64 	%fd23, [%rd84+-16];
	mul.wide.u32 	%rd42, %r98, 8;
	add.s64 	%rd43, %rd1, %rd42;
	ld.global.f64 	%fd24, [%rd43];
	fma.rn.f64 	%fd25, %fd23, %fd24, %fd22;
	ld.global.f64 	%fd26, [%rd84+-8];
	mul.wide.u32 	%rd44, %r97, 8;
	add.s64 	%rd45, %rd1, %rd44;
	ld.global.f64 	%fd27, [%rd45];
	fma.rn.f64 	%fd28, %fd26, %fd27, %fd25;
	ld.global.f64 	%fd29, [%rd84];
	mul.wide.u32 	%rd46, %r96, 8;
	add.s64 	%rd47, %rd1, %rd46;
	ld.global.f64 	%fd30, [%rd47];
	fma.rn.f64 	%fd31, %fd29, %fd30, %fd28;
	ld.global.f64 	%fd32, [%rd84+8];
	mul.wide.u32 	%rd48, %r95, 8;
	add.s64 	%rd49, %rd1, %rd48;
	ld.global.f64 	%fd33, [%rd49];
	fma.rn.f64 	%fd34, %fd32, %fd33, %fd31;
	ld.global.f64 	%fd35, [%rd84+16];
	mul.wide.u32 	%rd50, %r94, 8;
	add.s64 	%rd51, %rd1, %rd50;
	ld.global.f64 	%fd36, [%rd51];
	fma.rn.f64 	%fd37, %fd35, %fd36, %fd34;
	ld.global.f64 	%fd38, [%rd84+24];
	mul.wide.u32 	%rd52, %r93, 8;
	add.s64 	%rd53, %rd1, %rd52;
	ld.global.f64 	%fd39, [%rd53];
	fma.rn.f64 	%fd69, %fd38, %fd39, %fd37;
	add.s32 	%r100, %r100, 8;
	add.s32 	%r99, %r99, %r6;
	add.s32 	%r98, %r98, %r6;
	add.s32 	%r97, %r97, %r6;
	add.s32 	%r96, %r96, %r6;
	add.s32 	%r95, %r95, %r6;
	add.s32 	%r94, %r94, %r6;
	add.s32 	%r93, %r93, %r6;
	add.s64 	%rd85, %rd85, %rd4;
	add.s64 	%rd84, %rd84, 64;
	setp.ne.s32 	%p12, %r100, 0;
	mov.u32 	%r102, %r3;
	@%p12 bra 	$L__BB0_6;
$L__BB0_7:
	setp.eq.s32 	%p13, %r1, 0;
	@%p13 bra 	$L__BB0_15;
	add.s32 	%r76, %r1, -1;
	setp.lt.u32 	%p14, %r76, 3;
	@%p14 bra 	$L__BB0_10;
	cvt.u32.u64 	%r77, %rd5;
	add.s32 	%r78, %r102, %r77;
	mul.wide.u32 	%rd54, %r78, 8;
	add.s64 	%rd55, %rd2, %rd54;
	ld.global.f64 	%fd41, [%rd55];
	mad.lo.s32 	%r79, %r102, %r61, %r92;
	mul.wide.u32 	%rd56, %r79, 8;
	add.s64 	%rd57, %rd1, %rd56;
	ld.global.f64 	%fd42, [%rd57];
	fma.rn.f64 	%fd43, %fd41, %fd42, %fd69;
	cvt.u64.u32 	%rd58, %r102;
	add.s64 	%rd59, %rd58, %rd5;
	shl.b64 	%rd60, %rd59, 3;
	add.s64 	%rd61, %rd2, %rd60;
	ld.global.f64 	%fd44, [%rd61+8];
	add.s32 	%r80, %r79, %r61;
	mul.wide.u32 	%rd62, %r80, 8;
	add.s64 	%rd63, %rd1, %rd62;
	ld.global.f64 	%fd45, [%rd63];
	fma.rn.f64 	%fd46, %fd44, %fd45, %fd43;
	ld.global.f64 	%fd47, [%rd61+16];
	add.s32 	%r81, %r80, %r61;
	mul.wide.u32 	%rd64, %r81, 8;
	add.s64 	%rd65, %rd1, %rd64;
	ld.global.f64 	%fd48, [%rd65];
	fma.rn.f64 	%fd49, %fd47, %fd48, %fd46;
	ld.global.f64 	%fd50, [%rd61+24];
	add.s32 	%r82, %r81, %r61;
	mul.wide.u32 	%rd66, %r82, 8;
	add.s64 	%rd67, %rd1, %rd66;
	ld.global.f64 	%fd51, [%rd67];
	fma.rn.f64 	%fd69, %fd50, %fd51, %fd49;
	add.s32 	%r102, %r102, 4;
$L__BB0_10:
	setp.eq.s32 	%p15, %r2, 0;
	@%p15 bra 	$L__BB0_15;
	setp.eq.s32 	%p16, %r2, 1;
	@%p16 bra 	$L__BB0_13;
	cvt.u32.u64 	%r83, %rd5;
	add.s32 	%r84, %r102, %r83;
	mul.wide.u32 	%rd68, %r84, 8;
	add.s64 	%rd69, %rd2, %rd68;
	ld.global.f64 	%fd53, [%rd69];
	mad.lo.s32 	%r85, %r102, %r61, %r92;
	mul.wide.u32 	%rd70, %r85, 8;
	add.s64 	%rd71, %rd1, %rd70;
	ld.global.f64 	%fd54, [%rd71];
	fma.rn.f64 	%fd55, %fd53, %fd54, %fd69;
	cvt.u64.u32 	%rd72, %r102;
	add.s64 	%rd73, %rd72, %rd5;
	shl.b64 	%rd74, %rd73, 3;
	add.s64 	%rd75, %rd2, %rd74;
	ld.global.f64 	%fd56, [%rd75+8];
	add.s32 	%r86, %r85, %r61;
	mul.wide.u32 	%rd76, %r86, 8;
	add.s64 	%rd77, %rd1, %rd76;
	ld.global.f64 	%fd57, [%rd77];
	fma.rn.f64 	%fd69, %fd56, %fd57, %fd55;
	add.s32 	%r102, %r102, 2;
$L__BB0_13:
	setp.eq.s32 	%p17, %r4, 0;
	@%p17 bra 	$L__BB0_15;
	cvt.u32.u64 	%r87, %rd5;
	add.s32 	%r88, %r102, %r87;
	mul.wide.u32 	%rd78, %r88, 8;
	add.s64 	%rd79, %rd2, %rd78;
	ld.global.f64 	%fd58, [%rd79];
	mad.lo.s32 	%r89, %r102, %r61, %r92;
	mul.wide.u32 	%rd80, %r89, 8;
	add.s64 	%rd81, %rd1, %rd80;
	ld.global.f64 	%fd59, [%rd81];
	fma.rn.f64 	%fd69, %fd58, %fd59, %fd69;
$L__BB0_15:
	add.s32 	%r90, %r92, %r14;
	mul.wide.u32 	%rd82, %r90, 8;
	add.s64 	%rd83, %rd3, %rd82;
	st.global.f64 	[%rd83], %fd69;
	add.s32 	%r92, %r92, 1;
	setp.ne.s32 	%p18, %r92, %r62;
	@%p18 bra 	$L__BB0_4;
	add.s32 	%r91, %r91, 1;
	setp.eq.s32 	%p19, %r91, %r61;
	@%p19 bra 	$L__BB0_30;
	bra.uni 	$L__BB0_3;
$L__BB0_17:
	and.b32  	%r46, %r62, 7;
	add.s32 	%r47, %r46, -1;
	and.b32  	%r48, %r62, 3;
	and.b32  	%r49, %r62, 2147483640;
	and.b32  	%r50, %r62, 1;
	mov.b32 	%r104, 0;
$L__BB0_18:
	setp.lt.u32 	%p3, %r62, 8;
	mul.lo.s32 	%r52, %r104, %r62;
	mov.b32 	%r107, 0;
	@%p3 bra 	$L__BB0_21;
	mov.b32 	%r105, 0;
$L__BB0_20:
	.pragma "nounroll";
	add.s32 	%r68, %r105, %r52;
	mul.wide.u32 	%rd15, %r68, 8;
	add.s64 	%rd16, %rd3, %rd15;
	mov.b64 	%rd17, 0;
	st.global.u64 	[%rd16], %rd17;
	st.global.u64 	[%rd16+8], %rd17;
	st.global.u64 	[%rd16+16], %rd17;
	st.global.u64 	[%rd16+24], %rd17;
	st.global.u64 	[%rd16+32], %rd17;
	st.global.u64 	[%rd16+40], %rd17;
	st.global.u64 	[%rd16+48], %rd17;
	st.global.u64 	[%rd16+56], %rd17;
	add.s32 	%r105, %r105, 8;
	setp.ne.s32 	%p4, %r105, %r49;
	mov.u32 	%r107, %r49;
	@%p4 bra 	$L__BB0_20;
$L__BB0_21:
	setp.eq.s32 	%p5, %r46, 0;
	@%p5 bra 	$L__BB0_29;
	setp.lt.u32 	%p6, %r47, 3;
	@%p6 bra 	$L__BB0_24;
	add.s32 	%r69, %r107, %r52;
	mul.wide.u32 	%rd18, %r69, 8;
	add.s64 	%rd19, %rd3, %rd18;
	mov.b64 	%rd20, 0;
	st.global.u64 	[%rd19], %rd20;
	cvt.u64.u32 	%rd21, %r52;
	cvt.u64.u32 	%rd22, %r107;
	add.s64 	%rd23, %rd22, %rd21;
	shl.b64 	%rd24, %rd23, 3;
	add.s64 	%rd25, %rd3, %rd24;
	st.global.u64 	[%rd25+8], %rd20;
	st.global.u64 	[%rd25+16], %rd20;
	st.global.u64 	[%rd25+24], %rd20;
	add.s32 	%r107, %r107, 4;
$L__BB0_24:
	setp.eq.s32 	%p7, %r48, 0;
	@%p7 bra 	$L__BB0_29;
	setp.eq.s32 	%p8, %r48, 1;
	@%p8 bra 	$L__BB0_27;
	add.s32 	%r70, %r107, %r52;
	mul.wide.u32 	%rd26, %r70, 8;
	add.s64 	%rd27, %rd3, %rd26;
	mov.b64 	%rd28, 0;
	st.global.u64 	[%rd27], %rd28;
	cvt.u64.u32 	%rd29, %r52;
	cvt.u64.u32 	%rd30, %r107;
	add.s64 	%rd31, %rd30, %rd29;
	shl.b64 	%rd32, %rd31, 3;
	add.s64 	%rd33, %rd3, %rd32;
	st.global.u64 	[%rd33+8], %rd28;
	add.s32 	%r107, %r107, 2;
$L__BB0_27:
	setp.eq.s32 	%p9, %r50, 0;
	@%p9 bra 	$L__BB0_29;
	add.s32 	%r71, %r107, %r52;
	mul.wide.u32 	%rd34, %r71, 8;
	add.s64 	%rd35, %rd3, %rd34;
	mov.b64 	%rd36, 0;
	st.global.u64 	[%rd35], %rd36;
$L__BB0_29:
	add.s32 	%r104, %r104, 1;
	setp.ne.s32 	%p10, %r104, %r61;
	@%p10 bra 	$L__BB0_18;
$L__BB0_30:
	ret;

}


// ===== COMPILED SASS (sm_100) =====

	.target	sm_100

	.elftype	@"ET_EXEC"


//--------------------- .note.nv.tkinfo           --------------------------
	.section	.note.nv.tkinfo,"",@"SHT_NOTE"
	.sectionflags	@"SHF_NOTE_NV_TKINFO"
	.tkinfo
        /*0018*/ 	.word	0x00000002
        /*0030*/ 	.string	""
        /*0030*/ 	.string	"ptxas"
        /*0030*/ 	.string	"Cuda compilation tools, release 13.0, V13.0.88"
        /*0030*/ 	.string	"Build cuda_13.0.r13.0/compiler.36424714_0"
        /*0030*/ 	.string	"-arch sm_100 -m 64 "



//--------------------- .note.nv.cuinfo           --------------------------
	.section	.note.nv.cuinfo,"",@"SHT_NOTE"
	.sectionflags	@"SHF_NOTE_NV_CUINFO"
        /*0018*/ 	.short	0x0002
        /*001a*/ 	.short	0x0064
        /*001c*/ 	.short	0x0082
	.zero		2


//--------------------- .nv.info                  --------------------------
	.section	.nv.info,"",@"SHT_CUDA_INFO"
	.align	4


	//----- nvinfo : EIATTR_REGCOUNT
	.align		4
        /*0000*/ 	.byte	0x04, 0x2f
        /*0002*/ 	.short	(.L_1 - .L_0)
	.align		4
.L_0:
        /*0004*/ 	.word	index@(_Z6d_gpu1iiiPdS_S_)
        /*0008*/ 	.word	0x00000020


	//----- nvinfo : EIATTR_FRAME_SIZE
	.align		4
.L_1:
        /*000c*/ 	.byte	0x04, 0x11
        /*000e*/ 	.short	(.L_3 - .L_2)
	.align		4
.L_2:
        /*0010*/ 	.word	index@(_Z6d_gpu1iiiPdS_S_)
        /*0014*/ 	.word	0x00000000


	//----- nvinfo : EIATTR_MIN_STACK_SIZE
	.align		4
.L_3:
        /*0018*/ 	.byte	0x04, 0x12
        /*001a*/ 	.short	(.L_5 - .L_4)
	.align		4
.L_4:
        /*001c*/ 	.word	index@(_Z6d_gpu1iiiPdS_S_)
        /*0020*/ 	.word	0x00000000
.L_5:


//--------------------- .nv.compat                --------------------------
	.section	.nv.compat,"",@"SHT_CUDA_COMPAT_INFO"
	.align	4
        /*0000*/ 	.byte	0x02, 0x09, 0x00, 0x00, 0x02, 0x02, 0x01, 0x00, 0x02, 0x05, 0x05, 0x00, 0x03, 0x07, 0x01, 0x01
        /*0010*/ 	.byte	0x02, 0x03, 0x00, 0x00, 0x02, 0x06, 0x01, 0x00, 0x04, 0x0b, 0x08, 0x00, 0x01, 0x00, 0x00, 0x00
        /*0020*/ 	.byte	0x00, 0x00, 0x00, 0x00


//--------------------- .nv.info._Z6d_gpu1iiiPdS_S_ --------------------------
	.section	.nv.info._Z6d_gpu1iiiPdS_S_,"",@"SHT_CUDA_INFO"
	.sectionflags	@""
	.align	4


	//----- nvinfo : EIATTR_CUDA_API_VERSION
	.align		4
        /*0000*/ 	.byte	0x04, 0x37
        /*0002*/ 	.short	(.L_7 - .L_6)
.L_6:
        /*0004*/ 	.word	0x00000082


	//----- nvinfo : EIATTR_KPARAM_INFO
	.align		4
.L_7:
        /*0008*/ 	.byte	0x04, 0x17
        /*000a*/ 	.short	(.L_9 - .L_8)
.L_8:
        /*000c*/ 	.word	0x00000000
        /*0010*/ 	.short	0x0005
        /*0012*/ 	.short	0x0020
        /*0014*/ 	.byte	0x00, 0xf5, 0x21, 0x00


	//----- nvinfo : EIATTR_KPARAM_INFO
	.align		4
.L_9:
        /*0018*/ 	.byte	0x04, 0x17
        /*001a*/ 	.short	(.L_11 - .L_10)
.L_10:
        /*001c*/ 	.word	0x00000000
        /*0020*/ 	.short	0x0004
        /*0022*/ 	.short	0x0018
        /*0024*/ 	.byte	0x00, 0xf5, 0x21, 0x00


	//----- nvinfo : EIATTR_KPARAM_INFO
	.align		4
.L_11:
        /*0028*/ 	.byte	0x04, 0x17
        /*002a*/ 	.short	(.L_13 - .L_12)
.L_12:
        /*002c*/ 	.word	0x00000000
        /*0030*/ 	.short	0x0003
        /*0032*/ 	.short	0x0010
        /*0034*/ 	.byte	0x00, 0xf5, 0x21, 0x00


	//----- nvinfo : EIATTR_KPARAM_INFO
	.align		4
.L_13:
        /*0038*/ 	.byte	0x04, 0x17
        /*003a*/ 	.short	(.L_15 - .L_14)
.L_14:
        /*003c*/ 	.word	0x00000000
        /*0040*/ 	.short	0x0002
        /*0042*/ 	.short	0x0008
        /*0044*/ 	.byte	0x00, 0xf0, 0x11, 0x00


	//----- nvinfo : EIATTR_KPARAM_INFO
	.align		4
.L_15:
        /*0048*/ 	.byte	0x04, 0x17
        /*004a*/ 	.short	(.L_17 - .L_16)
.L_16:
        /*004c*/ 	.word	0x00000000
        /*0050*/ 	.short	0x0001
        /*0052*/ 	.short	0x0004
        /*0054*/ 	.byte	0x00, 0xf0, 0x11, 0x00


	//----- nvinfo : EIATTR_KPARAM_INFO
	.align		4
.L_17:
        /*0058*/ 	.byte	0x04, 0x17
        /*005a*/ 	.short	(.L_19 - .L_18)
.L_18:
        /*005c*/ 	.word	0x00000000
        /*0060*/ 	.short	0x0000
        /*0062*/ 	.short	0x0000
        /*0064*/ 	.byte	0x00, 0xf0, 0x11, 0x00


	//----- nvinfo : EIATTR_SPARSE_MMA_MASK
	.align		4
.L_19:
        /*0068*/ 	.byte	0x03, 0x50
        /*006a*/ 	.short	0x0000


	//----- nvinfo : EIATTR_MAXREG_COUNT
	.align		4
        /*006c*/ 	.byte	0x03, 0x1b
        /*006e*/ 	.short	0x00ff


	//----- nvinfo : EIATTR_MERCURY_ISA_VERSION
	.align		4
        /*0070*/ 	.byte	0x03, 0x5f
        /*0072*/ 	.short	0x0101


	//----- nvinfo : EIATTR_VRC_CTA_INIT_COUNT
	.align		4
        /*0074*/ 	.byte	0x02, 0x4a
	.zero		1
	.zero		1


	//----- nvinfo : EIATTR_EXIT_INSTR_OFFSETS
	.align		4
        /*0078*/ 	.byte	0x04, 0x1c
        /*007a*/ 	.short	(.L_21 - .L_20)


	//   ....[0]....
.L_20:
        /*007c*/ 	.word	0x00000040


	//   ....[1]....
        /*0080*/ 	.word	0x00000ac0


	//   ....[2]....
        /*0084*/ 	.word	0x00000f00


	//----- nvinfo : EIATTR_CBANK_PARAM_SIZE
	.align		4
.L_21:
        /*0088*/ 	.byte	0x03, 0x19
        /*008a*/ 	.short	0x0028


	//----- nvinfo : EIATTR_PARAM_CBANK
	.align		4
        /*008c*/ 	.byte	0x04, 0x0a
        /*008e*/ 	.short	(.L_23 - .L_22)
	.align		4
.L_22:
        /*0090*/ 	.word	index@(.nv.constant0._Z6d_gpu1iiiPdS_S_)
        /*0094*/ 	.short	0x0380
        /*0096*/ 	.short	0x0028


	//----- nvinfo : EIATTR_SW_WAR
	.align		4
.L_23:
        /*0098*/ 	.byte	0x04, 0x36
        /*009a*/ 	.short	(.L_25 - .L_24)
.L_24:
        /*009c*/ 	.word	0x00000008
.L_25:


//--------------------- .nv.callgraph             --------------------------
	.section	.nv.callgraph,"",@"SHT_CUDA_CALLGRAPH"
	.align	4
	.sectionentsize	8
	.align		4
        /*0000*/ 	.word	0x00000000
	.align		4
        /*0004*/ 	.word	0xffffffff
	.align		4
        /*0008*/ 	.word	0x00000000
	.align		4
        /*000c*/ 	.word	0xfffffffe
	.align		4
        /*0010*/ 	.word	0x00000000
	.align		4
        /*0014*/ 	.word	0xfffffffd
	.align		4
        /*0018*/ 	.word	0x00000000
	.align		4
        /*001c*/ 	.word	0xfffffffc


//--------------------- .text._Z6d_gpu1iiiPdS_S_  --------------------------
	.section	.text._Z6d_gpu1iiiPdS_S_,"ax",@progbits
	.align	128
        .global         _Z6d_gpu1iiiPdS_S_
        .type           _Z6d_gpu1iiiPdS_S_,@function
        .size           _Z6d_gpu1iiiPdS_S_,(.L_x_15 - _Z6d_gpu1iiiPdS_S_)
        .other          _Z6d_gpu1iiiPdS_S_,@"STO_CUDA_ENTRY STV_DEFAULT"
_Z6d_gpu1iiiPdS_S_:
.text._Z6d_gpu1iiiPdS_S_:
[----:B------:R-:W-:Y:S08]  /*0000*/  LDC R1, c[0x0][0x37c] ;  /* 0x0000df00ff017b82 */ /* 0x000ff00000000800 */
[----:B------:R-:W0:Y:S02]  /*0010*/  LDC.64 R2, c[0x0][0x380] ;  /* 0x0000e000ff027b82 */ /* 0x000e240000000a00 */
[----:B0-----:R-:W-:-:S04]  /*0020*/  VIMNMX R0, PT, PT, R2, R3, PT ;  /* 0x0000000302007248 */ /* 0x001fc80003fe0100 */
[----:B------:R-:W-:-:S13]  /*0030*/  ISETP.GE.AND P0, PT, R0, 0x1, PT ;  /* 0x000000010000780c */ /* 0x000fda0003f06270 */
[----:B------:R-:W-:Y:S05]  /*0040*/  @!P0 EXIT ;  /* 0x000000000000894d */ /* 0x000fea0003800000 */
[----:B------:R-:W0:Y:S01]  /*0050*/  LDCU UR5, c[0x0][0x388] ;  /* 0x00007100ff0577ac */ /* 0x000e220008000800 */
[----:B------:R-:W1:Y:S01]  /*0060*/  LDCU.64 UR14, c[0x0][0x358] ;  /* 0x00006b00ff0e77ac */ /* 0x000e620008000a00 */
[----:B0-----:R-:W-:-:S09]  /*0070*/  UISETP.GE.AND UP0, UPT, UR5, 0x1, UPT ;  /* 0x000000010500788c */ /* 0x001fd2000bf06270 */
[----:B-1----:R-:W-:Y:S05]  /*0080*/  BRA.U !UP0, `(.L_x_0) ;  /* 0x0000000908947547 */ /* 0x002fea000b800000 */
[----:B------:R-:W-:Y:S01]  /*0090*/  ULOP3.LUT UR12, UR5, 0x7ffffff8, URZ, 0xc0, !UPT ;  /* 0x7ffffff8050c7892 */ /* 0x000fe2000f8ec0ff */
[----:B------:R-:W-:Y:S02]  /*00a0*/  SHF.L.U32 R0, R2, 0x3, RZ ;  /* 0x0000000302007819 */ /* 0x000fe400000006ff */
[----:B------:R-:W-:Y:S01]  /*00b0*/  CS2R R24, SRZ ;  /* 0x0000000000187805 */ /* 0x000fe2000001ff00 */
[----:B------:R-:W-:Y:S02]  /*00c0*/  ULOP3.LUT UR11, UR5, 0x7, URZ, 0xc0, !UPT ;  /* 0x00000007050b7892 */ /* 0x000fe4000f8ec0ff */
[----:B------:R-:W-:Y:S02]  /*00d0*/  ULOP3.LUT UR5, UR5, 0x3, URZ, 0xc0, !UPT ;  /* 0x0000000305057892 */ /* 0x000fe4000f8ec0ff */
[----:B------:R-:W-:Y:S01]  /*00e0*/  UIADD3 UR8, UPT, UPT, -UR12, URZ, URZ ;  /* 0x000000ff0c087290 */ /* 0x000fe2000fffe1ff */
[----:B------:R-:W-:-:S11]  /*00f0*/  UMOV UR4, URZ ;  /* 0x000000ff00047c82 */ /* 0x000fd60008000000 */
.L_x_7:
[----:B0-----:R-:W0:Y:S01]  /*0100*/  LDCU UR9, c[0x0][0x388] ;  /* 0x00007100ff0977ac */ /* 0x001e220008000800 */
[----:B------:R-:W-:Y:S01]  /*0110*/  IMAD.MOV.U32 R2, RZ, RZ, RZ ;  /* 0x000000ffff027224 */ /* 0x000fe200078e00ff */
[----:B------:R-:W1:Y:S01]  /*0120*/  LDCU.64 UR6, c[0x0][0x390] ;  /* 0x00007200ff0677ac */ /* 0x000e620008000a00 */
[----:B0-----:R-:W-:-:S04]  /*0130*/  UIMAD UR9, UR4, UR9, URZ ;  /* 0x00000009040972a4 */ /* 0x001fc8000f8e02ff */
[----:B-1----:R-:W-:-:S04]  /*0140*/  ULEA UR6, UP0, UR9, UR6, 0x3 ;  /* 0x0000000609067291 */ /* 0x002fc8000f8018ff */
[----:B------:R-:W-:Y:S02]  /*0150*/  ULEA.HI.X UR7, UR9, UR7, URZ, 0x3, UP0 ;  /* 0x0000000709077291 */ /* 0x000fe400080f1cff */
[----:B------:R-:W-:-:S04]  /*0160*/  UIADD3 UR10, UP0, UPT, UR6, 0x20, URZ ;  /* 0x00000020060a7890 */ /* 0x000fc8000ff1e0ff */
[----:B------:R-:W-:-:S12]  /*0170*/  UIADD3.X UR7, UPT, UPT, URZ, UR7, URZ, UP0, !UPT ;  /* 0x00000007ff077290 */ /* 0x000fd800087fe4ff */
.L_x_6:
[----:B0-----:R-:W0:Y:S01]  /*0180*/  LDCU UR13, c[0x0][0x388] ;  /* 0x00007100ff0d77ac */ /* 0x001e220008000800 */
[----:B------:R-:W-:Y:S01]  /*0190*/  HFMA2 R3, -RZ, RZ, 0, 0 ;  /* 0x00000000ff037431 */ /* 0x000fe200000001ff */
[----:B0-----:R-:W-:-:S09]  /*01a0*/  UISETP.GE.U32.AND UP0, UPT, UR13, 0x8, UPT ;  /* 0x000000080d00788c */ /* 0x001fd2000bf06070 */
[----:B------:R-:W-:Y:S05]  /*01b0*/  BRA.U !UP0, `(.L_x_1) ;  /* 0x0000000108f07547 */ /* 0x000fea000b800000 */
[----:B------:R-:W0:Y:S01]  /*01c0*/  LDC R13, c[0x0][0x380] ;  /* 0x0000e000ff0d7b82 */ /* 0x000e220000000800 */
[----:B------:R-:W-:Y:S01]  /*01d0*/  IMAD.U32 R6, RZ, RZ, UR10 ;  /* 0x0000000aff067e24 */ /* 0x000fe2000f8e00ff */
[----:B------:R-:W-:Y:S01]  /*01e0*/  MOV R19, UR7 ;  /* 0x0000000700137c02 */ /* 0x000fe20008000f00 */
[----:B------:R-:W-:-:S05]  /*01f0*/  UMOV UR6, UR8 ;  /* 0x0000000800067c82 */ /* 0x000fca0008000000 */
[----:B------:R-:W1:Y:S01]  /*0200*/  LDC.64 R10, c[0x0][0x398] ;  /* 0x0000e600ff0a7b82 */ /* 0x000e620000000a00 */
[----:B0-----:R-:W-:Y:S01]  /*0210*/  IMAD.IADD R3, R2, 0x1, R13 ;  /* 0x0000000102037824 */ /* 0x001fe200078e020d */
[C---:B------:R-:W-:Y:S01]  /*0220*/  LEA R5, R13.reuse, R2, 0x1 ;  /* 0x000000020d057211 */ /* 0x040fe200078e08ff */
[C-C-:B------:R-:W-:Y:S02]  /*0230*/  IMAD R7, R13.reuse, 0x3, R2.reuse ;  /* 0x000000030d077824 */ /* 0x140fe400078e0202 */
[C-C-:B------:R-:W-:Y:S02]  /*0240*/  IMAD R9, R13.reuse, 0x4, R2.reuse ;  /* 0x000000040d097824 */ /* 0x140fe400078e0202 */
[C-C-:B------:R-:W-:Y:S02]  /*0250*/  IMAD R27, R13.reuse, 0x5, R2.reuse ;  /* 0x000000050d1b7824 */ /* 0x140fe400078e0202 */
[C-C-:B------:R-:W-:Y:S02]  /*0260*/  IMAD R29, R13.reuse, 0x6, R2.reuse ;  /* 0x000000060d1d7824 */ /* 0x140fe400078e0202 */
[----:B------:R-:W-:-:S02]  /*0270*/  IMAD R4, R13, 0x7, R2 ;  /* 0x000000070d047824 */ /* 0x000fc400078e0202 */
[----:B-1----:R-:W-:-:S07]  /*0280*/  IMAD.WIDE.U32 R12, R2, 0x8, R10 ;  /* 0x00000008020c7825 */ /* 0x002fce00078e000a */
.L_x_2:
[----:B------:R-:W-:Y:S01]  /*0290*/  MOV R14, R6 ;  /* 0x00000006000e7202 */ /* 0x000fe20000000f00 */
[----:B------:R-:W-:Y:S01]  /*02a0*/  IMAD.MOV.U32 R15, RZ, RZ, R19 ;  /* 0x000000ffff0f7224 */ /* 0x000fe200078e0013 */
[----:B------:R-:W2:Y:S01]  /*02b0*/  LDG.E.64 R16, desc[UR14][R12.64] ;  /* 0x0000000e0c107981 */ /* 0x000ea2000c1e1b00 */
[----:B------:R-:W-:-:S03]  /*02c0*/  IMAD.WIDE.U32 R22, R3, 0x8, R10 ;  /* 0x0000000803167825 */ /* 0x000fc600078e000a */
[----:B------:R-:W2:Y:S04]  /*02d0*/  LDG.E.64 R20, desc[UR14][R14.64+-0x20] ;  /* 0xffffe00e0e147981 */ /* 0x000ea8000c1e1b00 */
[----:B------:R-:W3:Y:S04]  /*02e0*/  LDG.E.64 R22, desc[UR14][R22.64] ;  /* 0x0000000e16167981 */ /* 0x000ee8000c1e1b00 */
[----:B------:R-:W3:Y:S01]  /*02f0*/  LDG.E.64 R18, desc[UR14][R14.64+-0x18] ;  /* 0xffffe80e0e127981 */ /* 0x000ee2000c1e1b00 */
[----:B--2---:R-:W-:Y:S01]  /*0300*/  DFMA R20, R20, R16, R24 ;  /* 0x000000101414722b */ /* 0x004fe20000000018 */
[----:B------:R-:W-:-:S07]  /*0310*/  IMAD.WIDE.U32 R16, R5, 0x8, R10 ;  /* 0x0000000805107825 */ /* 0x000fce00078e000a */
[----:B---3--:R-:W-:Y:S01]  /*0320*/  DFMA R22, R18, R22, R20 ;  /* 0x000000161216722b */ /* 0x008fe20000000014 */
[----:B------:R-:W2:Y:S01]  /*0330*/  LDG.E.64 R16, desc[UR14][R16.64] ;  /* 0x0000000e10107981 */ /* 0x000ea2000c1e1b00 */
[----:B------:R-:W-:-:S03]  /*0340*/  IMAD.WIDE.U32 R24, R7, 0x8, R10 ;  /* 0x0000000807187825 */ /* 0x000fc600078e000a */
[----:B------:R-:W2:Y:S04]  /*0350*/  LDG.E.64 R20, desc[UR14][R14.64+-0x10] ;  /* 0xfffff00e0e147981 */ /* 0x000ea8000c1e1b00 */
[----:B------:R-:W3:Y:S04]  /*0360*/  LDG.E.64 R24, desc[UR14][R24.64] ;  /* 0x0000000e18187981 */ /* 0x000ee8000c1e1b00 */
[----:B------:R-:W3:Y:S01]  /*0370*/  LDG.E.64 R18, desc[UR14][R14.64+-0x8] ;  /* 0xfffff80e0e127981 */ /* 0x000ee2000c1e1b00 */
[----:B--2---:R-:W-:Y:S01]  /*0380*/  DFMA R20, R20, R16, R22 ;  /* 0x000000101414722b */ /* 0x004fe20000000016 */
[----:B------:R-:W-:-:S02]  /*0390*/  IMAD.WIDE.U32 R16, R9, 0x8, R10 ;  /* 0x0000000809107825 */ /* 0x000fc400078e000a */
[----:B------:R-:W2:Y:S04]  /*03a0*/  LDG.E.64 R22, desc[UR14][R14.64] ;  /* 0x0000000e0e167981 */ /* 0x000ea8000c1e1b00 */
[----:B------:R-:W2:Y:S01]  /*03b0*/  LDG.E.64 R16, desc[UR14][R16.64] ;  /* 0x0000000e10107981 */ /* 0x000ea2000c1e1b00 */
[----:B---3--:R-:W-:Y:S01]  /*03c0*/  DFMA R24, R18, R24, R20 ;  /* 0x000000181218722b */ /* 0x008fe20000000014 */
[--C-:B------:R-:W-:Y:S02]  /*03d0*/  IMAD.WIDE.U32 R18, R27, 0x8, R10.reuse ;  /* 0x000000081b127825 */ /* 0x100fe400078e000a */
[----:B------:R-:W3:Y:S04]  /*03e0*/  LDG.E.64 R20, desc[UR14][R14.64+0x8] ;  /* 0x0000080e0e147981 */ /* 0x000ee8000c1e1b00 */
[----:B------:R-:W3:Y:S01]  /*03f0*/  LDG.E.64 R18, desc[UR14][R18.64] ;  /* 0x0000000e12127981 */ /* 0x000ee2000c1e1b00 */
[----:B--2---:R-:W-:Y:S01]  /*0400*/  DFMA R22, R22, R16, R24 ;  /* 0x000000101616722b */ /* 0x004fe20000000018 */
[----:B------:R-:W-:-:S02]  /*0410*/  IMAD.WIDE.U32 R16, R29, 0x8, R10 ;  /* 0x000000081d107825 */ /* 0x000fc400078e000a */
[----:B------:R-:W2:Y:S04]  /*0420*/  LDG.E.64 R24, desc[UR14][R14.64+0x18] ;  /* 0x0000180e0e187981 */ /* 0x000ea8000c1e1b00 */
[----:B------:R-:W4:Y:S01]  /*0430*/  LDG.E.64 R16, desc[UR14][R16.64] ;  /* 0x0000000e10107981 */ /* 0x000f22000c1e1b00 */
[----:B---3--:R-:W-:-:S03]  /*0440*/  DFMA R18, R20, R18, R22 ;  /* 0x000000121412722b */ /* 0x008fc60000000016 */
[----:B------:R-:W4:Y:S01]  /*0450*/  LDG.E.64 R20, desc[UR14][R14.64+0x10] ;  /* 0x0000100e0e147981 */ /* 0x000f22000c1e1b00 */
[----:B------:R-:W-:-:S06]  /*0460*/  IMAD.WIDE.U32 R22, R4, 0x8, R10 ;  /* 0x0000000804167825 */ /* 0x000fcc00078e000a */
[----:B------:R-:W2:Y:S01]  /*0470*/  LDG.E.64 R22, desc[UR14][R22.64] ;  /* 0x0000000e16167981 */ /* 0x000ea2000c1e1b00 */
[----:B------:R-:W-:-:S04]  /*0480*/  UIADD3 UR6, UPT, UPT, UR6, 0x8, URZ ;  /* 0x0000000806067890 */ /* 0x000fc8000fffe0ff */
[----:B------:R-:W-:Y:S01]  /*0490*/  UISETP.NE.AND UP0, UPT, UR6, URZ, UPT ;  /* 0x000000ff0600728c */ /* 0x000fe2000bf05270 */
[----:B------:R-:W-:Y:S01]  /*04a0*/  IADD3 R6, P0, PT, R14, 0x40, RZ ;  /* 0x000000400e067810 */ /* 0x000fe20007f1e0ff */
[C---:B------:R-:W-:Y:S01]  /*04b0*/  IMAD.IADD R3, R0.reuse, 0x1, R3 ;  /* 0x0000000100037824 */ /* 0x040fe200078e0203 */
[C---:B------:R-:W-:Y:S01]  /*04c0*/  IADD3 R5, PT, PT, R0.reuse, R5, RZ ;  /* 0x0000000500057210 */ /* 0x040fe20007ffe0ff */
[C---:B------:R-:W-:Y:S01]  /*04d0*/  IMAD.IADD R7, R0.reuse, 0x1, R7 ;  /* 0x0000000100077824 */ /* 0x040fe200078e0207 */
[C---:B------:R-:W-:Y:S01]  /*04e0*/  IADD3 R9, PT, PT, R0.reuse, R9, RZ ;  /* 0x0000000900097210 */ /* 0x040fe20007ffe0ff */
[C---:B------:R-:W-:Y:S01]  /*04f0*/  IMAD.IADD R27, R0.reuse, 0x1, R27 ;  /* 0x00000001001b7824 */ /* 0x040fe200078e021b */
[C---:B------:R-:W-:Y:S01]  /*0500*/  IADD3 R29, PT, PT, R0.reuse, R29, RZ ;  /* 0x0000001d001d7210 */ /* 0x040fe20007ffe0ff */
[C---:B------:R-:W-:Y:S02]  /*0510*/  IMAD.IADD R4, R0.reuse, 0x1, R4 ;  /* 0x0000000100047824 */ /* 0x040fe400078e0204 */
[----:B------:R-:W-:Y:S01]  /*0520*/  IMAD.WIDE.U32 R12, R0, 0x8, R12 ;  /* 0x00000008000c7825 */ /* 0x000fe200078e000c */
[----:B----4-:R-:W-:Y:S01]  /*0530*/  DFMA R20, R20, R16, R18 ;  /* 0x000000101414722b */ /* 0x010fe20000000012 */
[----:B------:R-:W-:-:S07]  /*0540*/  IADD3.X R19, PT, PT, RZ, R15, RZ, P0, !PT ;  /* 0x0000000fff137210 */ /* 0x000fce00007fe4ff */
[----:B--2---:R-:W-:Y:S01]  /*0550*/  DFMA R24, R24, R22, R20 ;  /* 0x000000161818722b */ /* 0x004fe20000000014 */
[----:B------:R-:W-:Y:S10]  /*0560*/  BRA.U UP0, `(.L_x_2) ;  /* 0xfffffffd00487547 */ /* 0x000ff4000b83ffff */
[----:B------:R-:W-:-:S07]  /*0570*/  MOV R3, UR12 ;  /* 0x0000000c00037c02 */ /* 0x000fce0008000f00 */
.L_x_1:
[----:B------:R-:W-:-:S09]  /*0580*/  UISETP.NE.AND UP0, UPT, UR11, URZ, UPT ;  /* 0x000000ff0b00728c */ /* 0x000fd2000bf05270 */
[----:B------:R-:W-:Y:S05]  /*0590*/  BRA.U !UP0, `(.L_x_3) ;  /* 0x00000005081c7547 */ /* 0x000fea000b800000 */
[----:B------:R-:W-:Y:S02]  /*05a0*/  UIADD3 UR6, UPT, UPT, UR11, -0x1, URZ ;  /* 0xffffffff0b067890 */ /* 0x000fe4000fffe0ff */
[----:B------:R-:W-:Y:S02]  /*05b0*/  UISETP.NE.AND UP1, UPT, UR5, URZ, UPT ;  /* 0x000000ff0500728c */ /* 0x000fe4000bf25270 */
[----:B------:R-:W-:-:S09]  /*05c0*/  UISETP.GE.U32.AND UP0, UPT, UR6, 0x3, UPT ;  /* 0x000000030600788c */ /* 0x000fd2000bf06070 */
[----:B------:R-:W-:Y:S05]  /*05d0*/  BRA.U !UP0, `(.L_x_4) ;  /* 0x00000001087c7547 */ /* 0x000fea000b800000 */
[----:B------:R-:W0:Y:S01]  /*05e0*/  LDC R16, c[0x0][0x380] ;  /* 0x0000e000ff107b82 */ /* 0x000e220000000800 */
[C---:B------:R-:W-:Y:S01]  /*05f0*/  VIADD R7, R3.reuse, UR9 ;  /* 0x0000000903077c36 */ /* 0x040fe20008000000 */
[----:B------:R-:W-:-:S04]  /*0600*/  IADD3 R8, P0, PT, R3, UR9, RZ ;  /* 0x0000000903087c10 */ /* 0x000fc8000ff1e0ff */
[----:B------:R-:W-:Y:S02]  /*0610*/  IADD3.X R10, PT, PT, RZ, RZ, RZ, P0, !PT ;  /* 0x000000ffff0a7210 */ /* 0x000fe400007fe4ff */
[----:B------:R-:W1:Y:S08]  /*0620*/  LDC.64 R4, c[0x0][0x390] ;  /* 0x0000e400ff047b82 */ /* 0x000e700000000a00 */
[----:B------:R-:W2:Y:S08]  /*0630*/  LDC.64 R14, c[0x0][0x398] ;  /* 0x0000e600ff0e7b82 */ /* 0x000eb00000000a00 */
[----:B------:R-:W3:Y:S01]  /*0640*/  LDC.64 R12, c[0x0][0x390] ;  /* 0x0000e400ff0c7b82 */ /* 0x000ee20000000a00 */
[----:B0-----:R-:W-:-:S04]  /*0650*/  IMAD R9, R3, R16, R2 ;  /* 0x0000001003097224 */ /* 0x001fc800078e0202 */
[----:B------:R-:W-:Y:S02]  /*0660*/  IMAD.IADD R11, R9, 0x1, R16 ;  /* 0x00000001090b7824 */ /* 0x000fe400078e0210 */
[----:B-1----:R-:W-:-:S06]  /*0670*/  IMAD.WIDE.U32 R4, R7, 0x8, R4 ;  /* 0x0000000807047825 */ /* 0x002fcc00078e0004 */
[----:B------:R-:W4:Y:S01]  /*0680*/  LDG.E.64 R4, desc[UR14][R4.64] ;  /* 0x0000000e04047981 */ /* 0x000f22000c1e1b00 */
[----:B--2---:R-:W-:Y:S01]  /*0690*/  IMAD.WIDE.U32 R6, R9, 0x8, R14 ;  /* 0x0000000809067825 */ /* 0x004fe200078e000e */
[----:B---3--:R-:W-:-:S05]  /*06a0*/  LEA R12, P0, R8, R12, 0x3 ;  /* 0x0000000c080c7211 */ /* 0x008fca00078018ff */
[----:B------:R-:W4:Y:S01]  /*06b0*/  LDG.E.64 R6, desc[UR14][R6.64] ;  /* 0x0000000e06067981 */ /* 0x000f22000c1e1b00 */
[----:B------:R-:W-:Y:S01]  /*06c0*/  LEA.HI.X R13, R8, R13, R10, 0x3, P0 ;  /* 0x0000000d080d7211 */ /* 0x000fe200000f1c0a */
[C---:B------:R-:W-:Y:S01]  /*06d0*/  IMAD.WIDE.U32 R8, R11.reuse, 0x8, R14 ;  /* 0x000000080b087825 */ /* 0x040fe200078e000e */
[----:B------:R-:W-:-:S03]  /*06e0*/  IADD3 R17, PT, PT, R11, R16, RZ ;  /* 0x000000100b117210 */ /* 0x000fc60007ffe0ff */
[----:B------:R-:W2:Y:S02]  /*06f0*/  LDG.E.64 R10, desc[UR14][R12.64+0x8] ;  /* 0x0000080e0c0a7981 */ /* 0x000ea4000c1e1b00 */
[C---:B------:R-:W-:Y:S02]  /*0700*/  IMAD.WIDE.U32 R18, R17.reuse, 0x8, R14 ;  /* 0x0000000811127825 */ /* 0x040fe400078e000e */
[----:B------:R-:W2:Y:S02]  /*0710*/  LDG.E.64 R8, desc[UR14][R8.64] ;  /* 0x0000000e08087981 */ /* 0x000ea4000c1e1b00 */
[----:B------:R-:W-:Y:S02]  /*0720*/  IMAD.IADD R21, R17, 0x1, R16 ;  /* 0x0000000111157824 */ /* 0x000fe400078e0210 */
[----:B------:R-:W3:Y:S02]  /*0730*/  LDG.E.64 R16, desc[UR14][R12.64+0x10] ;  /* 0x0000100e0c107981 */ /* 0x000ee4000c1e1b00 */
[----:B------:R-:W-:-:S02]  /*0740*/  IMAD.WIDE.U32 R20, R21, 0x8, R14 ;  /* 0x0000000815147825 */ /* 0x000fc400078e000e */
[----:B------:R-:W3:Y:S04]  /*0750*/  LDG.E.64 R18, desc[UR14][R18.64] ;  /* 0x0000000e12127981 */ /* 0x000ee8000c1e1b00 */
[----:B------:R-:W5:Y:S04]  /*0760*/  LDG.E.64 R14, desc[UR14][R12.64+0x18] ;  /* 0x0000180e0c0e7981 */ /* 0x000f68000c1e1b00 */
[----:B------:R-:W5:Y:S01]  /*0770*/  LDG.E.64 R20, desc[UR14][R20.64] ;  /* 0x0000000e14147981 */ /* 0x000f62000c1e1b00 */
[----:B------:R-:W-:Y:S01]  /*0780*/  IADD3 R3, PT, PT, R3, 0x4, RZ ;  /* 0x0000000403037810 */ /* 0x000fe20007ffe0ff */
[----:B----4-:R-:W-:-:S08]  /*0790*/  DFMA R4, R4, R6, R24 ;  /* 0x000000060404722b */ /* 0x010fd00000000018 */
[----:B--2---:R-:W-:-:S08]  /*07a0*/  DFMA R4, R10, R8, R4 ;  /* 0x000000080a04722b */ /* 0x004fd00000000004 */
[----:B---3--:R-:W-:-:S08]  /*07b0*/  DFMA R4, R16, R18, R4 ;  /* 0x000000121004722b */ /* 0x008fd00000000004 */
[----:B-----5:R-:W-:-:S11]  /*07c0*/  DFMA R24, R14, R20, R4 ;  /* 0x000000140e18722b */ /* 0x020fd60000000004 */
.L_x_4:
[----:B------:R-:W-:Y:S05]  /*07d0*/  BRA.U !UP1, `(.L_x_3) ;  /* 0x00000001098c7547 */ /* 0x000fea000b800000 */
[----:B------:R-:W-:Y:S02]  /*07e0*/  UISETP.NE.AND UP0, UPT, UR5, 0x1, UPT ;  /* 0x000000010500788c */ /* 0x000fe4000bf05270 */
[----:B------:R-:W-:-:S07]  /*07f0*/  ULOP3.LUT UP1, URZ, UR13, 0x1, URZ, 0xc0, !UPT ;  /* 0x000000010dff7892 */ /* 0x000fce000f82c0ff */
[----:B------:R-:W-:Y:S05]  /*0800*/  BRA.U !UP0, `(.L_x_5) ;  /* 0x0000000108547547 */ /* 0x000fea000b800000 */
[----:B------:R-:W0:Y:S01]  /*0810*/  LDC R10, c[0x0][0x380] ;  /* 0x0000e000ff0a7b82 */ /* 0x000e220000000800 */
[C---:B------:R-:W-:Y:S01]  /*0820*/  VIADD R11, R3.reuse, UR9 ;  /* 0x00000009030b7c36 */ /* 0x040fe20008000000 */
[----:B------:R-:W-:-:S06]  /*0830*/  IADD3 R12, P0, PT, R3, UR9, RZ ;  /* 0x00000009030c7c10 */ /* 0x000fcc000ff1e0ff */
[----:B------:R-:W1:Y:S08]  /*0840*/  LDC.64 R8, c[0x0][0x390] ;  /* 0x0000e400ff087b82 */ /* 0x000e700000000a00 */
[----:B------:R-:W2:Y:S08]  /*0850*/  LDC.64 R6, c[0x0][0x398] ;  /* 0x0000e600ff067b82 */ /* 0x000eb00000000a00 */
[----:B------:R-:W3:Y:S01]  /*0860*/  LDC.64 R4, c[0x0][0x390] ;  /* 0x0000e400ff047b82 */ /* 0x000ee20000000a00 */
[----:B0-----:R-:W-:-:S05]  /*0870*/  IMAD R13, R3, R10, R2 ;  /* 0x0000000a030d7224 */ /* 0x001fca00078e0202 */
[----:B------:R-:W-:Y:S01]  /*0880*/  IADD3 R15, PT, PT, R13, R10, RZ ;  /* 0x0000000a0d0f7210 */ /* 0x000fe20007ffe0ff */
[----:B-1----:R-:W-:-:S06]  /*0890*/  IMAD.WIDE.U32 R8, R11, 0x8, R8 ;  /* 0x000000080b087825 */ /* 0x002fcc00078e0008 */
[----:B------:R-:W4:Y:S01]  /*08a0*/  LDG.E.64 R8, desc[UR14][R8.64] ;  /* 0x0000000e08087981 */ /* 0x000f22000c1e1b00 */
[----:B--2---:R-:W-:-:S04]  /*08b0*/  IMAD.WIDE.U32 R10, R13, 0x8, R6 ;  /* 0x000000080d0a7825 */ /* 0x004fc800078e0006 */
[----:B------:R-:W-:Y:S02]  /*08c0*/  IMAD.X R13, RZ, RZ, RZ, P0 ;  /* 0x000000ffff0d7224 */ /* 0x000fe400000e06ff */
[----:B------:R-:W4:Y:S01]  /*08d0*/  LDG.E.64 R10, desc[UR14][R10.64] ;  /* 0x0000000e0a0a7981 */ /* 0x000f22000c1e1b00 */
[----:B---3--:R-:W-:Y:S01]  /*08e0*/  LEA R4, P0, R12, R4, 0x3 ;  /* 0x000000040c047211 */ /* 0x008fe200078018ff */
[----:B------:R-:W-:-:S03]  /*08f0*/  IMAD.WIDE.U32 R6, R15, 0x8, R6 ;  /* 0x000000080f067825 */ /* 0x000fc600078e0006 */
[----:B------:R-:W-:-:S03]  /*0900*/  LEA.HI.X R5, R12, R5, R13, 0x3, P0 ;  /* 0x000000050c057211 */ /* 0x000fc600000f1c0d */
[----:B------:R-:W2:Y:S04]  /*0910*/  LDG.E.64 R6, desc[UR14][R6.64] ;  /* 0x0000000e06067981 */ /* 0x000ea8000c1e1b00 */
[----:B------:R-:W2:Y:S01]  /*0920*/  LDG.E.64 R4, desc[UR14][R4.64+0x8] ;  /* 0x0000080e04047981 */ /* 0x000ea2000c1e1b00 */
[----:B------:R-:W-:Y:S01]  /*0930*/  IADD3 R3, PT, PT, R3, 0x2, RZ ;  /* 0x0000000203037810 */ /* 0x000fe20007ffe0ff */
[----:B----4-:R-:W-:-:S08]  /*0940*/  DFMA R24, R8, R10, R24 ;  /* 0x0000000a0818722b */ /* 0x010fd00000000018 */
[----:B--2---:R-:W-:-:S11]  /*0950*/  DFMA R24, R4, R6, R24 ;  /* 0x000000060418722b */ /* 0x004fd60000000018 */
.L_x_5:
[----:B------:R-:W-:Y:S05]  /*0960*/  BRA.U !UP1, `(.L_x_3) ;  /* 0x0000000109287547 */ /* 0x000fea000b800000 */
[----:B------:R-:W0:Y:S01]  /*0970*/  LDC R8, c[0x0][0x380] ;  /* 0x0000e000ff087b82 */ /* 0x000e220000000800 */
[----:B------:R-:W-:-:S07]  /*0980*/  VIADD R9, R3, UR9 ;  /* 0x0000000903097c36 */ /* 0x000fce0008000000 */
[----:B------:R-:W1:Y:S08]  /*0990*/  LDC.64 R4, c[0x0][0x390] ;  /* 0x0000e400ff047b82 */ /* 0x000e700000000a00 */
[----:B------:R-:W2:Y:S01]  /*09a0*/  LDC.64 R6, c[0x0][0x398] ;  /* 0x0000e600ff067b82 */ /* 0x000ea20000000a00 */
[----:B0-----:R-:W-:Y:S02]  /*09b0*/  IMAD R3, R3, R8, R2 ;  /* 0x0000000803037224 */ /* 0x001fe400078e0202 */
[----:B-1----:R-:W-:-:S06]  /*09c0*/  IMAD.WIDE.U32 R4, R9, 0x8, R4 ;  /* 0x0000000809047825 */ /* 0x002fcc00078e0004 */
[----:B------:R-:W3:Y:S01]  /*09d0*/  LDG.E.64 R4, desc[UR14][R4.64] ;  /* 0x0000000e04047981 */ /* 0x000ee2000c1e1b00 */
[----:B--2---:R-:W-:-:S06]  /*09e0*/  IMAD.WIDE.U32 R6, R3, 0x8, R6 ;  /* 0x0000000803067825 */ /* 0x004fcc00078e0006 */
[----:B------:R-:W3:Y:S02]  /*09f0*/  LDG.E.64 R6, desc[UR14][R6.64] ;  /* 0x0000000e06067981 */ /* 0x000ee4000c1e1b00 */
[----:B---3--:R-:W-:-:S11]  /*0a00*/  DFMA R24, R4, R6, R24 ;  /* 0x000000060418722b */ /* 0x008fd60000000018 */
.L_x_3:
[----:B------:R-:W0:Y:S08]  /*0a10*/  LDC R7, c[0x0][0x384] ;  /* 0x0000e100ff077b82 */ /* 0x000e300000000800 */
[----:B------:R-:W1:Y:S01]  /*0a20*/  LDC.64 R4, c[0x0][0x3a0] ;  /* 0x0000e800ff047b82 */ /* 0x000e620000000a00 */
[----:B0-----:R-:W-:Y:S01]  /*0a30*/  IMAD R3, R7, UR4, R2 ;  /* 0x0000000407037c24 */ /* 0x001fe2000f8e0202 */
[----:B------:R-:W-:-:S04]  /*0a40*/  IADD3 R2, PT, PT, R2, 0x1, RZ ;  /* 0x0000000102027810 */ /* 0x000fc80007ffe0ff */
[----:B------:R-:W-:Y:S01]  /*0a50*/  ISETP.NE.AND P0, PT, R2, R7, PT ;  /* 0x000000070200720c */ /* 0x000fe20003f05270 */
[----:B-1----:R-:W-:-:S05]  /*0a60*/  IMAD.WIDE.U32 R4, R3, 0x8, R4 ;  /* 0x0000000803047825 */ /* 0x002fca00078e0004 */
[----:B------:R0:W-:Y:S07]  /*0a70*/  STG.E.64 desc[UR14][R4.64], R24 ;  /* 0x0000001804007986 */ /* 0x0001ee000c101b0e */
[----:B------:R-:W-:Y:S05]  /*0a80*/  @P0 BRA `(.L_x_6) ;  /* 0xfffffff400bc0947 */ /* 0x000fea000383ffff */
[----:B------:R-:W1:Y:S01]  /*0a90*/  LDC R2, c[0x0][0x380] ;  /* 0x0000e000ff027b82 */ /* 0x000e620000000800 */
[----:B------:R-:W-:-:S06]  /*0aa0*/  UIADD3 UR4, UPT, UPT, UR4, 0x1, URZ ;  /* 0x0000000104047890 */ /* 0x000fcc000fffe0ff */
[----:B-1----:R-:W-:-:S13]  /*0ab0*/  ISETP.NE.AND P0, PT, R2, UR4, PT ;  /* 0x0000000402007c0c */ /* 0x002fda000bf05270 */
[----:B------:R-:W-:Y:S05]  /*0ac0*/  @!P0 EXIT ;  /* 0x000000000000894d */ /* 0x000fea0003800000 */
[----:B------:R-:W-:Y:S05]  /*0ad0*/  BRA `(.L_x_7) ;  /* 0xfffffff400887947 */ /* 0x000fea000383ffff */
.L_x_0:
[C---:B------:R-:W-:Y:S01]  /*0ae0*/  LOP3.LUT R11, R3.reuse, 0x7, RZ, 0xc0, !PT ;  /* 0x00000007030b7812 */ /* 0x040fe200078ec0ff */
[----:B------:R-:W-:Y:S01]  /*0af0*/  UMOV UR4, URZ ;  /* 0x000000ff00047c82 */ /* 0x000fe20008000000 */
[----:B------:R-:W-:-:S03]  /*0b00*/  LOP3.LUT R10, R3, 0x3, RZ, 0xc0, !PT ;  /* 0x00000003030a7812 */ /* 0x000fc600078ec0ff */
[----:B------:R-:W-:-:S05]  /*0b10*/  VIADD R0, R11, 0xffffffff ;  /* 0xffffffff0b007836 */ /* 0x000fca0000000000 */
[----:B------:R-:W-:Y:S02]  /*0b20*/  ISETP.GE.U32.AND P1, PT, R0, 0x3, PT ;  /* 0x000000030000780c */ /* 0x000fe40003f26070 */
[----:B------:R-:W-:-:S11]  /*0b30*/  LOP3.LUT R0, R3, 0x7ffffff8, RZ, 0xc0, !PT ;  /* 0x7ffffff803007812 */ /* 0x000fd600078ec0ff */
.L_x_13:
[----:B0-----:R-:W0:Y:S01]  /*0b40*/  LDC.64 R8, c[0x0][0x380] ;  /* 0x0000e000ff087b82 */ /* 0x001e220000000a00 */
[----:B--2---:R-:W-:Y:S01]  /*0b50*/  HFMA2 R3, -RZ, RZ, 0, 0 ;  /* 0x00000000ff037431 */ /* 0x004fe200000001ff */
[C---:B0-----:R-:W-:Y:S01]  /*0b60*/  ISETP.GE.U32.AND P2, PT, R9.reuse, 0x8, PT ;  /* 0x000000080900780c */ /* 0x041fe20003f46070 */
[----:B------:R-:W-:Y:S01]  /*0b70*/  IMAD R2, R9, UR4, RZ ;  /* 0x0000000409027c24 */ /* 0x000fe2000f8e02ff */
[----:B------:R-:W-:-:S06]  /*0b80*/  UIADD3 UR4, UPT, UPT, UR4, 0x1, URZ ;  /* 0x0000000104047890 */ /* 0x000fcc000fffe0ff */
[----:B------:R-:W-:-:S05]  /*0b90*/  ISETP.NE.AND P0, PT, R8, UR4, PT ;  /* 0x0000000408007c0c */ /* 0x000fca000bf05270 */
[----:B-1-3--:R-:W-:Y:S08]  /*0ba0*/  @!P2 BRA `(.L_x_8) ;  /* 0x000000000040a947 */ /* 0x00aff00003800000 */
[----:B------:R-:W0:Y:S01]  /*0bb0*/  LDC.64 R6, c[0x0][0x3a0] ;  /* 0x0000e800ff067b82 */ /* 0x000e220000000a00 */
[----:B------:R-:W-:-:S05]  /*0bc0*/  UMOV UR5, URZ ;  /* 0x000000ff00057c82 */ /* 0x000fca0008000000 */
.L_x_9:
[----:B-1----:R-:W-:Y:S01]  /*0bd0*/  VIADD R5, R2, UR5 ;  /* 0x0000000502057c36 */ /* 0x002fe20008000000 */
[----:B------:R-:W-:-:S03]  /*0be0*/  UIADD3 UR5, UPT, UPT, UR5, 0x8, URZ ;  /* 0x0000000805057890 */ /* 0x000fc6000fffe0ff */
[----:B0-----:R-:W-:-:S03]  /*0bf0*/  IMAD.WIDE.U32 R4, R5, 0x8, R6 ;  /* 0x0000000805047825 */ /* 0x001fc600078e0006 */
[----:B------:R-:W-:Y:S02]  /*0c00*/  ISETP.NE.AND P2, PT, R0, UR5, PT ;  /* 0x0000000500007c0c */ /* 0x000fe4000bf45270 */
[----:B------:R1:W-:Y:S04]  /*0c10*/  STG.E.64 desc[UR14][R4.64], RZ ;  /* 0x000000ff04007986 */ /* 0x0003e8000c101b0e */
[----:B------:R1:W-:Y:S04]  /*0c20*/  STG.E.64 desc[UR14][R4.64+0x8], RZ ;  /* 0x000008ff04007986 */ /* 0x0003e8000c101b0e */
[----:B------:R1:W-:Y:S04]  /*0c30*/  STG.E.64 desc[UR14][R4.64+0x10], RZ ;  /* 0x000010ff04007986 */ /* 0x0003e8000c101b0e */
[----:B------:R1:W-:Y:S04]  /*0c40*/  STG.E.64 desc[UR14][R4.64+0x18], RZ ;  /* 0x000018ff04007986 */ /* 0x0003e8000c101b0e */
[----:B------:R1:W-:Y:S04]  /*0c50*/  STG.E.64 desc[UR14][R4.64+0x20], RZ ;  /* 0x000020ff04007986 */ /* 0x0003e8000c101b0e */
[----:B------:R1:W-:Y:S04]  /*0c60*/  STG.E.64 desc[UR14][R4.64+0x28], RZ ;  /* 0x000028ff04007986 */ /* 0x0003e8000c101b0e */
[----:B------:R1:W-:Y:S04]  /*0c70*/  STG.E.64 desc[UR14][R4.64+0x30], RZ ;  /* 0x000030ff04007986 */ /* 0x0003e8000c101b0e */
[----:B------:R1:W-:Y:S01]  /*0c80*/  STG.E.64 desc[UR14][R4.64+0x38], RZ ;  /* 0x000038ff04007986 */ /* 0x0003e2000c101b0e */
[----:B------:R-:W-:Y:S05]  /*0c90*/  @P2 BRA `(.L_x_9) ;  /* 0xfffffffc00cc2947 */ /* 0x000fea000383ffff */
[----:B------:R-:W-:-:S07]  /*0ca0*/  MOV R3, R0 ;  /* 0x0000000000037202 */ /* 0x000fce0000000f00 */
.L_x_8:
[----:B------:R-:W-:-:S13]  /*0cb0*/  ISETP.NE.AND P2, PT, R11, RZ, PT ;  /* 0x000000ff0b00720c */ /* 0x000fda0003f45270 */
[----:B------:R-:W-:Y:S05]  /*0cc0*/  @!P2 BRA `(.L_x_10) ;  /* 0x000000000088a947 */ /* 0x000fea0003800000 */
[----:B------:R-:W-:Y:S01]  /*0cd0*/  ISETP.NE.AND P2, PT, R10, RZ, PT ;  /* 0x000000ff0a00720c */ /* 0x000fe20003f45270 */
[----:B------:R-:W-:-:S12]  /*0ce0*/  @!P1 BRA `(.L_x_11) ;  /* 0x0000000000349947 */ /* 0x000fd80003800000 */
[----:B------:R-:W0:Y:S01]  /*0cf0*/  LDC.64 R14, c[0x0][0x3a0] ;  /* 0x0000e800ff0e7b82 */ /* 0x000e220000000a00 */
[CC--:B------:R-:W-:Y:S02]  /*0d00*/  IADD3 R8, P3, PT, R2.reuse, R3.reuse, RZ ;  /* 0x0000000302087210 */ /* 0x0c0fe40007f7e0ff */
[----:B------:R-:W-:Y:S02]  /*0d10*/  IADD3 R7, PT, PT, R2, R3, RZ ;  /* 0x0000000302077210 */ /* 0x000fe40007ffe0ff */
[----:B------:R-:W-:Y:S01]  /*0d20*/  IADD3 R3, PT, PT, R3, 0x4, RZ ;  /* 0x0000000403037810 */ /* 0x000fe20007ffe0ff */
[----:B------:R-:W-:Y:S02]  /*0d30*/  IMAD.X R12, RZ, RZ, RZ, P3 ;  /* 0x000000ffff0c7224 */ /* 0x000fe400018e06ff */
[----:B-1----:R-:W1:Y:S01]  /*0d40*/  LDC.64 R4, c[0x0][0x3a0] ;  /* 0x0000e800ff047b82 */ /* 0x002e620000000a00 */
[----:B0-----:R-:W-:Y:S01]  /*0d50*/  LEA R6, P3, R8, R14, 0x3 ;  /* 0x0000000e08067211 */ /* 0x001fe200078618ff */
[----:B-1----:R-:W-:-:S03]  /*0d60*/  IMAD.WIDE.U32 R4, R7, 0x8, R4 ;  /* 0x0000000807047825 */ /* 0x002fc600078e0004 */
[----:B------:R-:W-:Y:S02]  /*0d70*/  LEA.HI.X R7, R8, R15, R12, 0x3, P3 ;  /* 0x0000000f08077211 */ /* 0x000fe400018f1c0c */
[----:B------:R0:W-:Y:S04]  /*0d80*/  STG.E.64 desc[UR14][R4.64], RZ ;  /* 0x000000ff04007986 */ /* 0x0001e8000c101b0e */
[----:B------:R0:W-:Y:S04]  /*0d90*/  STG.E.64 desc[UR14][R6.64+0x8], RZ ;  /* 0x000008ff06007986 */ /* 0x0001e8000c101b0e */
[----:B------:R0:W-:Y:S04]  /*0da0*/  STG.E.64 desc[UR14][R6.64+0x10], RZ ;  /* 0x000010ff06007986 */ /* 0x0001e8000c101b0e */
[----:B------:R0:W-:Y:S02]  /*0db0*/  STG.E.64 desc[UR14][R6.64+0x18], RZ ;  /* 0x000018ff06007986 */ /* 0x0001e4000c101b0e */
.L_x_11:
[----:B------:R-:W-:Y:S05]  /*0dc0*/  @!P2 BRA `(.L_x_10) ;  /* 0x000000000048a947 */ /* 0x000fea0003800000 */
[----:B------:R-:W-:Y:S02]  /*0dd0*/  LOP3.LUT P2, RZ, R9, 0x1, RZ, 0xc0, !PT ;  /* 0x0000000109ff7812 */ /* 0x000fe4000784c0ff */
[----:B------:R-:W-:-:S11]  /*0de0*/  ISETP.NE.AND P3, PT, R10, 0x1, PT ;  /* 0x000000010a00780c */ /* 0x000fd60003f65270 */
[----:B------:R-:W2:Y:S02]  /*0df0*/  @P2 LDC.64 R8, c[0x0][0x3a0] ;  /* 0x0000e800ff082b82 */ /* 0x000ea40000000a00 */
[----:B------:R-:W-:Y:S05]  /*0e00*/  @!P3 BRA `(.L_x_12) ;  /* 0x00000000002cb947 */ /* 0x000fea0003800000 */
[----:B------:R-:W3:Y:S01]  /*0e10*/  LDC.64 R14, c[0x0][0x3a0] ;  /* 0x0000e800ff0e7b82 */ /* 0x000ee20000000a00 */
[CC--:B------:R-:W-:Y:S02]  /*0e20*/  IADD3 R12, P3, PT, R2.reuse, R3.reuse, RZ ;  /* 0x00000003020c7210 */ /* 0x0c0fe40007f7e0ff */
[----:B0-----:R-:W-:Y:S02]  /*0e30*/  IADD3 R7, PT, PT, R2, R3, RZ ;  /* 0x0000000302077210 */ /* 0x001fe40007ffe0ff */
[----:B------:R-:W-:Y:S01]  /*0e40*/  IADD3 R3, PT, PT, R3, 0x2, RZ ;  /* 0x0000000203037810 */ /* 0x000fe20007ffe0ff */
[----:B------:R-:W-:Y:S02]  /*0e50*/  IMAD.X R13, RZ, RZ, RZ, P3 ;  /* 0x000000ffff0d7224 */ /* 0x000fe400018e06ff */
[----:B-1----:R-:W0:Y:S01]  /*0e60*/  LDC.64 R4, c[0x0][0x3a0] ;  /* 0x0000e800ff047b82 */ /* 0x002e220000000a00 */
[----:B---3--:R-:W-:Y:S01]  /*0e70*/  LEA R6, P3, R12, R14, 0x3 ;  /* 0x0000000e0c067211 */ /* 0x008fe200078618ff */
[----:B0-----:R-:W-:-:S03]  /*0e80*/  IMAD.WIDE.U32 R4, R7, 0x8, R4 ;  /* 0x0000000807047825 */ /* 0x001fc600078e0004 */
[----:B------:R-:W-:Y:S02]  /*0e90*/  LEA.HI.X R7, R12, R15, R13, 0x3, P3 ;  /* 0x0000000f0c077211 */ /* 0x000fe400018f1c0d */
[----:B------:R3:W-:Y:S04]  /*0ea0*/  STG.E.64 desc[UR14][R4.64], RZ ;  /* 0x000000ff04007986 */ /* 0x0007e8000c101b0e */
[----:B------:R3:W-:Y:S03]  /*0eb0*/  STG.E.64 desc[UR14][R6.64+0x8], RZ ;  /* 0x000008ff06007986 */ /* 0x0007e6000c101b0e */
.L_x_12:
[----:B------:R-:W-:-:S05]  /*0ec0*/  @P2 IADD3 R3, PT, PT, R2, R3, RZ ;  /* 0x0000000302032210 */ /* 0x000fca0007ffe0ff */
[----:B--2---:R-:W-:-:S05]  /*0ed0*/  @P2 IMAD.WIDE.U32 R2, R3, 0x8, R8 ;  /* 0x0000000803022825 */ /* 0x004fca00078e0008 */
[----:B------:R2:W-:Y:S02]  /*0ee0*/  @P2 STG.E.64 desc[UR14][R2.64], RZ ;  /* 0x000000ff02002986 */ /* 0x0005e4000c101b0e */
.L_x_10:
[----:B------:R-:W-:Y:S05]  /*0ef0*/  @P0 BRA `(.L_x_13) ;  /* 0xfffffffc00100947 */ /* 0x000fea000383ffff */
[----:B------:R-:W-:Y:S05]  /*0f00*/  EXIT ;  /* 0x000000000000794d */ /* 0x000fea0003800000 */
.L_x_14:
[----:B------:R-:W-:-:S00]  /*0f10*/  BRA `(.L_x_14) ;  /* 0xfffffffc00fc7947 */ /* 0x000fc0000383ffff */
[----:B------:R-:W-:-:S00]  /*0f20*/  NOP ;  /* 0x0000000000007918 */ /* 0x000fc00000000000 */
        /* <DEDUP_REMOVED lines=13> */
.L_x_15:


//--------------------- .nv.shared.reserved.0     --------------------------
	.section	.nv.shared.reserved.0,"aw",@nobits
	.weak		__nv_reservedSMEM_offset_0_alias
	.size		__nv_reservedSMEM_offset_0_alias, 0, 64
	.other		__nv_reservedSMEM_offset_0_alias,@"STO_CUDA_RESERVED_SHARED STV_DEFAULT"
__nv_reservedSMEM_offset_0_alias:
	.zero		0
	.zero		64


//--------------------- .nv.constant0._Z6d_gpu1iiiPdS_S_ --------------------------
	.section	.nv.constant0._Z6d_gpu1iiiPdS_S_,"a",@progbits
	.sectionflags	@""
	.align	4
.nv.constant0._Z6d_gpu1iiiPdS_S_:
	.zero		936


//--------------------- SYMBOLS --------------------------

	.type		.nv.reservedSmem.offset0,@object
	.size		.nv.reservedSmem.offset0,0x4
